	.headerflags	@"EF_CUDA_TEXMODE_UNIFIED EF_CUDA_64BIT_ADDRESS EF_CUDA_ACCELERATORS EF_CUDA_SM90 EF_CUDA_VIRTUAL_SM(EF_CUDA_SM90)"
	.elftype	@"ET_EXEC"


//--------------------- .nv.info                  --------------------------
	.section	.nv.info,"",@"SHT_CUDA_INFO"
	.align	4


	//----- nvinfo : EIATTR_REGCOUNT
	.align		4
        /*0000*/ 	.byte	0x04, 0x2f
        /*0002*/ 	.short	(.L_2 - .L_1)
	.align		4
.L_1:
        /*0004*/ 	.word	index@(triton_per_fused_native_group_norm_16)
        /*0008*/ 	.word	0x00000013


	//----- nvinfo : EIATTR_MIN_STACK_SIZE
	.align		4
.L_2:
        /*000c*/ 	.byte	0x04, 0x12
        /*000e*/ 	.short	(.L_4 - .L_3)
	.align		4
.L_3:
        /*0010*/ 	.word	index@(triton_per_fused_native_group_norm_16)
        /*0014*/ 	.word	0x00000000


	//----- nvinfo : EIATTR_FRAME_SIZE
	.align		4
.L_4:
        /*0018*/ 	.byte	0x04, 0x11
        /*001a*/ 	.short	(.L_6 - .L_5)
	.align		4
.L_5:
        /*001c*/ 	.word	index@(triton_per_fused_native_group_norm_16)
        /*0020*/ 	.word	0x00000000


	//----- nvinfo : EIATTR_MIN_STACK_SIZE
	.align		4
.L_6:
        /*0024*/ 	.byte	0x04, 0x12
        /*0026*/ 	.short	(.L_8 - .L_7)
	.align		4
.L_7:
        /*0028*/ 	.word	index@(triton_per_fused_native_group_norm_16)
        /*002c*/ 	.word	0x00000000
.L_8:


//--------------------- .nv.info.triton_per_fused_native_group_norm_16 --------------------------
	.section	.nv.info.triton_per_fused_native_group_norm_16,"",@"SHT_CUDA_INFO"
	.sectionflags	@""
	.align	4


	//----- nvinfo : EIATTR_CUDA_API_VERSION
	.align		4
        /*0000*/ 	.byte	0x04, 0x37
        /*0002*/ 	.short	(.L_10 - .L_9)
.L_9:
        /*0004*/ 	.word	0x0000007c


	//----- nvinfo : EIATTR_KPARAM_INFO
	.align		4
.L_10:
        /*0008*/ 	.byte	0x04, 0x17
        /*000a*/ 	.short	(.L_12 - .L_11)
.L_11:
        /*000c*/ 	.word	0x00000000
        /*0010*/ 	.short	0x0005
        /*0012*/ 	.short	0x0024
        /*0014*/ 	.byte	0x00, 0xf0, 0x11, 0x00


	//----- nvinfo : EIATTR_KPARAM_INFO
	.align		4
.L_12:
        /*0018*/ 	.byte	0x04, 0x17
        /*001a*/ 	.short	(.L_14 - .L_13)
.L_13:
        /*001c*/ 	.word	0x00000000
        /*0020*/ 	.short	0x0004
        /*0022*/ 	.short	0x0020
        /*0024*/ 	.byte	0x00, 0xf0, 0x11, 0x00


	//----- nvinfo : EIATTR_KPARAM_INFO
	.align		4
.L_14:
        /*0028*/ 	.byte	0x04, 0x17
        /*002a*/ 	.short	(.L_16 - .L_15)
.L_15:
        /*002c*/ 	.word	0x00000000
        /*0030*/ 	.short	0x0003
        /*0032*/ 	.short	0x0018
        /*0034*/ 	.byte	0x00, 0xf4, 0x21, 0x00


	//----- nvinfo : EIATTR_KPARAM_INFO
	.align		4
.L_16:
        /*0038*/ 	.byte	0x04, 0x17
        /*003a*/ 	.short	(.L_18 - .L_17)
.L_17:
        /*003c*/ 	.word	0x00000000
        /*0040*/ 	.short	0x0002
        /*0042*/ 	.short	0x0010
        /*0044*/ 	.byte	0x00, 0xf4, 0x21, 0x00


	//----- nvinfo : EIATTR_KPARAM_INFO
	.align		4
.L_18:
        /*0048*/ 	.byte	0x04, 0x17
        /*004a*/ 	.short	(.L_20 - .L_19)
.L_19:
        /*004c*/ 	.word	0x00000000
        /*0050*/ 	.short	0x0001
        /*0052*/ 	.short	0x0008
        /*0054*/ 	.byte	0x00, 0xf4, 0x21, 0x00


	//----- nvinfo : EIATTR_KPARAM_INFO
	.align		4
.L_20:
        /*0058*/ 	.byte	0x04, 0x17
        /*005a*/ 	.short	(.L_22 - .L_21)
.L_21:
        /*005c*/ 	.word	0x00000000
        /*0060*/ 	.short	0x0000
        /*0062*/ 	.short	0x0000
        /*0064*/ 	.byte	0x00, 0xf4, 0x21, 0x00


	//----- nvinfo : EIATTR_SPARSE_MMA_MASK
	.align		4
.L_22:
        /*0068*/ 	.byte	0x03, 0x50
        /*006a*/ 	.short	0x0000


	//----- nvinfo : EIATTR_MAXREG_COUNT
	.align		4
        /*006c*/ 	.byte	0x03, 0x1b
        /*006e*/ 	.short	0x00ff


	//----- nvinfo : EIATTR_COOP_GROUP_MASK_REGIDS
	.align		4
        /*0070*/ 	.byte	0x04, 0x29
        /*0072*/ 	.short	(.L_24 - .L_23)


	//   ....[0]....
.L_23:
        /*0074*/ 	.word	0xffffffff


	//   ....[1]....
        /*0078*/ 	.word	0xffffffff


	//   ....[2]....
        /*007c*/ 	.word	0xffffffff


	//   ....[3]....
        /*0080*/ 	.word	0xffffffff


	//   ....[4]....
        /*0084*/ 	.word	0xffffffff


	//   ....[5]....
        /*0088*/ 	.word	0xffffffff


	//   ....[6]....
        /*008c*/ 	.word	0xffffffff


	//   ....[7]....
        /*0090*/ 	.word	0xffffffff


	//   ....[8]....
        /*0094*/ 	.word	0xffffffff


	//   ....[9]....
        /*0098*/ 	.word	0xffffffff


	//   ....[10]....
        /*009c*/ 	.word	0xffffffff


	//   ....[11]....
        /*00a0*/ 	.word	0xffffffff


	//   ....[12]....
        /*00a4*/ 	.word	0xffffffff


	//   ....[13]....
        /*00a8*/ 	.word	0xffffffff


	//   ....[14]....
        /*00ac*/ 	.word	0xffffffff


	//   ....[15]....
        /*00b0*/ 	.word	0xffffffff


	//----- nvinfo : EIATTR_COOP_GROUP_INSTR_OFFSETS
	.align		4
.L_24:
        /*00b4*/ 	.byte	0x04, 0x28
        /*00b6*/ 	.short	(.L_26 - .L_25)


	//   ....[0]....
.L_25:
        /*00b8*/ 	.word	0x000001c0


	//   ....[1]....
        /*00bc*/ 	.word	0x000001f0


	//   ....[2]....
        /*00c0*/ 	.word	0x00000220


	//   ....[3]....
        /*00c4*/ 	.word	0x00000240


	//   ....[4]....
        /*00c8*/ 	.word	0x00000260


	//   ....[5]....
        /*00cc*/ 	.word	0x000002c0


	//   ....[6]....
        /*00d0*/ 	.word	0x000002e0


	//   ....[7]....
        /*00d4*/ 	.word	0x00000300


	//   ....[8]....
        /*00d8*/ 	.word	0x000003f0


	//   ....[9]....
        /*00dc*/ 	.word	0x00000410


	//   ....[10]....
        /*00e0*/ 	.word	0x00000430


	//   ....[11]....
        /*00e4*/ 	.word	0x00000450


	//   ....[12]....
        /*00e8*/ 	.word	0x00000480


	//   ....[13]....
        /*00ec*/ 	.word	0x000004f0


	//   ....[14]....
        /*00f0*/ 	.word	0x00000520


	//   ....[15]....
        /*00f4*/ 	.word	0x00000550


	//----- nvinfo : EIATTR_EXIT_INSTR_OFFSETS
	.align		4
.L_26:
        /*00f8*/ 	.byte	0x04, 0x1c
        /*00fa*/ 	.short	(.L_28 - .L_27)


	//   ....[0]....
.L_27:
        /*00fc*/ 	.word	0x00000620


	//   ....[1]....
        /*0100*/ 	.word	0x00000640


	//----- nvinfo : EIATTR_REQNTID
	.align		4
.L_28:
        /*0104*/ 	.byte	0x04, 0x10
        /*0106*/ 	.short	(.L_30 - .L_29)
.L_29:
        /*0108*/ 	.word	0x00000100
        /*010c*/ 	.word	0x00000001
        /*0110*/ 	.word	0x00000001


	//----- nvinfo : EIATTR_CBANK_PARAM_SIZE
	.align		4
.L_30:
        /*0114*/ 	.byte	0x03, 0x19
        /*0116*/ 	.short	0x0028


	//----- nvinfo : EIATTR_PARAM_CBANK
	.align		4
        /*0118*/ 	.byte	0x04, 0x0a
        /*011a*/ 	.short	(.L_32 - .L_31)
	.align		4
.L_31:
        /*011c*/ 	.word	index@(.nv.constant0.triton_per_fused_native_group_norm_16)
        /*0120*/ 	.short	0x0210
        /*0122*/ 	.short	0x0028


	//----- nvinfo : EIATTR_SW_WAR
	.align		4
.L_32:
        /*0124*/ 	.byte	0x04, 0x36
        /*0126*/ 	.short	(.L_34 - .L_33)
.L_33:
        /*0128*/ 	.word	0x00000008
.L_34:


//--------------------- .nv.callgraph             --------------------------
	.section	.nv.callgraph,"",@"SHT_CUDA_CALLGRAPH"
	.align	4
	.sectionentsize	8
	.align		4
        /*0000*/ 	.word	0x00000000
	.align		4
        /*0004*/ 	.word	0xffffffff
	.align		4
        /*0008*/ 	.word	0x00000000
	.align		4
        /*000c*/ 	.word	0xfffffffe
	.align		4
        /*0010*/ 	.word	0x00000000
	.align		4
        /*0014*/ 	.word	0xfffffffd
	.align		4
        /*0018*/ 	.word	0x00000000
	.align		4
        /*001c*/ 	.word	0xfffffffc


//--------------------- .nv.constant4             --------------------------
	.section	.nv.constant4,"a",@progbits
	.align	8
	.align		8
.nv.constant4:
        /*0000*/ 	.dword	_$_str


//--------------------- .text.triton_per_fused_native_group_norm_16 --------------------------
	.section	.text.triton_per_fused_native_group_norm_16,"ax",@progbits
	.sectionflags	@"SHF_BARRIERS=1"
	.align	128
        .global         triton_per_fused_native_group_norm_16
        .type           triton_per_fused_native_group_norm_16,@function
        .size           triton_per_fused_native_group_norm_16,(.L_x_1 - triton_per_fused_native_group_norm_16)
        .other          triton_per_fused_native_group_norm_16,@"STO_CUDA_ENTRY STV_DEFAULT"
triton_per_fused_native_group_norm_16:
.text.triton_per_fused_native_group_norm_16:
[----:B------:R-:W0:Y:S02]  /*0000*/  LDC R1, c[0x0][0x28] ;  /* 0x00000a00ff017b82 */ /* 0x000e240000000800 */
[----:B------:R-:W1:Y:S01]  /*0010*/  S2R R0, SR_CTAID.X ;  /* 0x0000000000007919 */ /* 0x000e620000002500 */
[----:B------:R-:W2:Y:S01]  /*0020*/  LDC.64 R2, c[0x0][0x210] ;  /* 0x00008400ff027b82 */ /* 0x000ea20000000a00 */
[----:B------:R-:W-:Y:S01]  /*0030*/  ULDC.64 UR6, c[0x0][0x208] ;  /* 0x0000820000067ab9 */ /* 0x000fe20000000a00 */
[----:B------:R-:W3:Y:S01]  /*0040*/  S2R R11, SR_TID.X ;  /* 0x00000000000b7919 */ /* 0x000ee20000002100 */
[----:B-1----:R-:W-:-:S04]  /*0050*/  SHF.R.S32.HI R5, RZ, 0x1f, R0 ;  /* 0x0000001fff057819 */ /* 0x002fc80000011400 */
[----:B------:R-:W-:Y:S02]  /*0060*/  LEA.HI R5, R5, R0, RZ, 0x5 ;  /* 0x0000000005057211 */ /* 0x000fe400078f28ff */
[----:B---3--:R-:W-:Y:S02]  /*0070*/  SHF.L.U32 R4, R11, 0x7, RZ ;  /* 0x000000070b047819 */ /* 0x008fe400000006ff */
[C---:B------:R-:W-:Y:S02]  /*0080*/  LOP3.LUT R7, R5.reuse, 0x3fffffe0, RZ, 0xc0, !PT ;  /* 0x3fffffe005077812 */ /* 0x040fe400078ec0ff */
[----:B------:R-:W-:Y:S02]  /*0090*/  LOP3.LUT R4, R4, 0x7f80, RZ, 0xc0, !PT ;  /* 0x00007f8004047812 */ /* 0x000fe400078ec0ff */
[----:B------:R-:W-:Y:S02]  /*00a0*/  SHF.L.U32 R5, R5, 0xa, RZ ;  /* 0x0000000a05057819 */ /* 0x000fe400000006ff */
[----:B------:R-:W-:-:S02]  /*00b0*/  IADD3 R7, -R7, R0, RZ ;  /* 0x0000000007077210 */ /* 0x000fc40007ffe1ff */
[----:B------:R-:W-:Y:S02]  /*00c0*/  LOP3.LUT R5, R5, 0xffff8000, RZ, 0xc0, !PT ;  /* 0xffff800005057812 */ /* 0x000fe400078ec0ff */
[----:B------:R-:W-:-:S04]  /*00d0*/  LEA R4, R7, R4, 0x2 ;  /* 0x0000000407047211 */ /* 0x000fc800078e10ff */
[----:B------:R-:W-:-:S05]  /*00e0*/  IADD3 R5, R4, R5, RZ ;  /* 0x0000000504057210 */ /* 0x000fca0007ffe0ff */
[----:B--2---:R-:W-:-:S05]  /*00f0*/  IMAD.WIDE R2, R5, 0x4, R2 ;  /* 0x0000000405027825 */ /* 0x004fca00078e0202 */
[----:B------:R-:W2:Y:S01]  /*0100*/  LDG.E.128 R4, desc[UR6][R2.64] ;  /* 0x0000000602047981 */ /* 0x000ea2000c1e1d00 */
[----:B------:R-:W1:Y:S01]  /*0110*/  S2UR UR5, SR_CgaCtaId ;  /* 0x00000000000579c3 */ /* 0x000e620000008800 */
[C---:B------:R-:W-:Y:S01]  /*0120*/  LOP3.LUT P1, RZ, R11.reuse, 0x1f, RZ, 0xc0, !PT ;  /* 0x0000001f0bff7812 */ /* 0x040fe2000782c0ff */
[----:B------:R-:W-:Y:S01]  /*0130*/  UMOV UR4, 0x400 ;  /* 0x0000040000047882 */ /* 0x000fe20000000000 */
[C---:B------:R-:W-:Y:S01]  /*0140*/  ISETP.GE.AND P2, PT, R11.reuse, 0x8, PT ;  /* 0x000000080b00780c */ /* 0x040fe20003f46270 */
[----:B------:R-:W-:Y:S01]  /*0150*/  HFMA2.MMA R16, -RZ, RZ, 0.8125, 0 ;  /* 0x3a800000ff107435 */ /* 0x000fe200000001ff */
[----:B------:R-:W-:-:S04]  /*0160*/  LOP3.LUT P0, RZ, R11, 0x7, RZ, 0xc0, !PT ;  /* 0x000000070bff7812 */ /* 0x000fc8000780c0ff */
[----:B------:R-:W-:Y:S01]  /*0170*/  ISETP.LT.AND P0, PT, R11, 0x8, !P0 ;  /* 0x000000080b00780c */ /* 0x000fe20004701270 */
[----:B-1----:R-:W-:Y:S01]  /*0180*/  UPRMT UR4, UR5, 0x654, UR4 ;  /* 0x0000065405047896 */ /* 0x002fe20008000004 */
[----:B--2---:R-:W-:-:S04]  /*0190*/  FADD R13, R4, R5 ;  /* 0x00000005040d7221 */ /* 0x004fc80000000000 */
[----:B------:R-:W-:-:S04]  /*01a0*/  FADD R10, R6, R13 ;  /* 0x0000000d060a7221 */ /* 0x000fc80000000000 */
[----:B------:R-:W-:-:S05]  /*01b0*/  FADD R10, R7, R10 ;  /* 0x0000000a070a7221 */ /* 0x000fca0000000000 */
[----:B------:R-:W1:Y:S02]  /*01c0*/  SHFL.BFLY PT, R13, R10, 0x10, 0x1f ;  /* 0x0e001f000a0d7f89 */ /* 0x000e6400000e0000 */
[----:B-1----:R-:W-:Y:S01]  /*01d0*/  FADD R13, R10, R13 ;  /* 0x0000000d0a0d7221 */ /* 0x002fe20000000000 */
[----:B------:R-:W-:-:S04]  /*01e0*/  SHF.R.U32.HI R10, RZ, 0x3, R11 ;  /* 0x00000003ff0a7819 */ /* 0x000fc8000001160b */
[----:B------:R-:W1:Y:S01]  /*01f0*/  SHFL.BFLY PT, R12, R13, 0x8, 0x1f ;  /* 0x0d001f000d0c7f89 */ /* 0x000e6200000e0000 */
[----:B------:R-:W-:Y:S01]  /*0200*/  LOP3.LUT R10, R10, 0x1c, RZ, 0xc0, !PT ;  /* 0x0000001c0a0a7812 */ /* 0x000fe200078ec0ff */
[----:B-1----:R-:W-:-:S05]  /*0210*/  FADD R12, R13, R12 ;  /* 0x0000000c0d0c7221 */ /* 0x002fca0000000000 */
[----:B------:R-:W1:Y:S02]  /*0220*/  SHFL.BFLY PT, R15, R12, 0x4, 0x1f ;  /* 0x0c801f000c0f7f89 */ /* 0x000e6400000e0000 */
[----:B-1----:R-:W-:-:S05]  /*0230*/  FADD R15, R12, R15 ;  /* 0x0000000f0c0f7221 */ /* 0x002fca0000000000 */
[----:B------:R-:W1:Y:S02]  /*0240*/  SHFL.BFLY PT, R14, R15, 0x2, 0x1f ;  /* 0x0c401f000f0e7f89 */ /* 0x000e6400000e0000 */
[----:B-1----:R-:W-:-:S05]  /*0250*/  FADD R14, R15, R14 ;  /* 0x0000000e0f0e7221 */ /* 0x002fca0000000000 */
[----:B------:R-:W1:Y:S02]  /*0260*/  SHFL.BFLY PT, R3, R14, 0x1, 0x1f ;  /* 0x0c201f000e037f89 */ /* 0x000e6400000e0000 */
[----:B-1----:R-:W-:Y:S01]  /*0270*/  FADD R13, R14, R3 ;  /* 0x000000030e0d7221 */ /* 0x002fe20000000000 */
[----:B------:R-:W-:-:S04]  /*0280*/  LEA R3, R11, UR4, 0x2 ;  /* 0x000000040b037c11 */ /* 0x000fc8000f8e10ff */
[----:B------:R-:W-:Y:S01]  /*0290*/  @!P1 STS [R10+UR4], R13 ;  /* 0x0000000d0a009988 */ /* 0x000fe20008000804 */
[----:B------:R-:W-:Y:S06]  /*02a0*/  BAR.SYNC.DEFER_BLOCKING 0x0 ;  /* 0x0000000000007b1d */ /* 0x000fec0000010000 */
[----:B------:R-:W1:Y:S04]  /*02b0*/  @!P2 LDS R9, [R3] ;  /* 0x000000000309a984 */ /* 0x000e680000000800 */
[----:B-1----:R-:W1:Y:S02]  /*02c0*/  SHFL.BFLY PT, R2, R9, 0x4, 0x1f ;  /* 0x0c801f0009027f89 */ /* 0x002e6400000e0000 */
[----:B-1----:R-:W-:-:S05]  /*02d0*/  FADD R12, R9, R2 ;  /* 0x00000002090c7221 */ /* 0x002fca0000000000 */
[----:B------:R-:W1:Y:S02]  /*02e0*/  SHFL.BFLY PT, R15, R12, 0x2, 0x1f ;  /* 0x0c401f000c0f7f89 */ /* 0x000e6400000e0000 */
[----:B-1----:R-:W-:-:S05]  /*02f0*/  FADD R15, R12, R15 ;  /* 0x0000000f0c0f7221 */ /* 0x002fca0000000000 */
[----:B------:R-:W1:Y:S02]  /*0300*/  SHFL.BFLY PT, R2, R15, 0x1, 0x1f ;  /* 0x0c201f000f027f89 */ /* 0x000e6400000e0000 */
[----:B-1----:R-:W-:-:S05]  /*0310*/  FADD R14, R15, R2 ;  /* 0x000000020f0e7221 */ /* 0x002fca0000000000 */
[----:B------:R-:W-:Y:S01]  /*0320*/  @P0 STS [R3], R14 ;  /* 0x0000000e03000388 */ /* 0x000fe20000000800 */
[----:B------:R-:W-:Y:S06]  /*0330*/  BAR.SYNC.DEFER_BLOCKING 0x0 ;  /* 0x0000000000007b1d */ /* 0x000fec0000010000 */
[----:B------:R-:W1:Y:S02]  /*0340*/  LDS R2, [UR4] ;  /* 0x00000004ff027984 */ /* 0x000e640008000800 */
[----:B-1----:R-:W-:-:S04]  /*0350*/  FADD R2, RZ, R2 ;  /* 0x00000002ff027221 */ /* 0x002fc80000000000 */
[----:B------:R-:W-:-:S04]  /*0360*/  FMUL R2, R2, 0.0009765625 ;  /* 0x3a80000002027820 */ /* 0x000fc80000400000 */
[--C-:B------:R-:W-:Y:S01]  /*0370*/  FADD R5, R5, -R2.reuse ;  /* 0x8000000205057221 */ /* 0x100fe20000000000 */
[--C-:B------:R-:W-:Y:S01]  /*0380*/  FADD R4, R4, -R2.reuse ;  /* 0x8000000204047221 */ /* 0x100fe20000000000 */
[--C-:B------:R-:W-:Y:S01]  /*0390*/  FADD R6, R6, -R2.reuse ;  /* 0x8000000206067221 */ /* 0x100fe20000000000 */
[----:B------:R-:W-:Y:S01]  /*03a0*/  FADD R7, R7, -R2 ;  /* 0x8000000207077221 */ /* 0x000fe20000000000 */
[----:B------:R-:W-:-:S04]  /*03b0*/  FMUL R5, R5, R5 ;  /* 0x0000000505057220 */ /* 0x000fc80000400000 */
[----:B------:R-:W-:-:S04]  /*03c0*/  FFMA R5, R4, R4, R5 ;  /* 0x0000000404057223 */ /* 0x000fc80000000005 */
[----:B------:R-:W-:-:S04]  /*03d0*/  FFMA R6, R6, R6, R5 ;  /* 0x0000000606067223 */ /* 0x000fc80000000005 */
[----:B------:R-:W-:-:S05]  /*03e0*/  FFMA R6, R7, R7, R6 ;  /* 0x0000000707067223 */ /* 0x000fca0000000006 */
[----:B------:R-:W1:Y:S02]  /*03f0*/  SHFL.BFLY PT, R5, R6, 0x10, 0x1f ;  /* 0x0e001f0006057f89 */ /* 0x000e6400000e0000 */
[----:B-1----:R-:W-:-:S05]  /*0400*/  FADD R5, R6, R5 ;  /* 0x0000000506057221 */ /* 0x002fca0000000000 */
[----:B------:R-:W1:Y:S02]  /*0410*/  SHFL.BFLY PT, R4, R5, 0x8, 0x1f ;  /* 0x0d001f0005047f89 */ /* 0x000e6400000e0000 */
[----:B-1----:R-:W-:-:S05]  /*0420*/  FADD R4, R5, R4 ;  /* 0x0000000405047221 */ /* 0x002fca0000000000 */
[----:B------:R-:W1:Y:S02]  /*0430*/  SHFL.BFLY PT, R7, R4, 0x4, 0x1f ;  /* 0x0c801f0004077f89 */ /* 0x000e6400000e0000 */
[----:B-1----:R-:W-:-:S05]  /*0440*/  FADD R7, R4, R7 ;  /* 0x0000000704077221 */ /* 0x002fca0000000000 */
[----:B------:R-:W1:Y:S02]  /*0450*/  SHFL.BFLY PT, R12, R7, 0x2, 0x1f ;  /* 0x0c401f00070c7f89 */ /* 0x000e6400000e0000 */
[----:B-1----:R-:W-:Y:S02]  /*0460*/  FADD R12, R7, R12 ;  /* 0x0000000c070c7221 */ /* 0x002fe40000000000 */
[----:B------:R-:W1:Y:S03]  /*0470*/  LDC.64 R6, c[0x0][0x218] ;  /* 0x00008600ff067b82 */ /* 0x000e660000000a00 */
[----:B------:R-:W2:Y:S01]  /*0480*/  SHFL.BFLY PT, R9, R12, 0x1, 0x1f ;  /* 0x0c201f000c097f89 */ /* 0x000ea200000e0000 */
[----:B-1----:R-:W-:-:S04]  /*0490*/  IMAD.WIDE R6, R0, 0x4, R6 ;  /* 0x0000000400067825 */ /* 0x002fc800078e0206 */
[----:B--2---:R-:W-:Y:S01]  /*04a0*/  FADD R9, R12, R9 ;  /* 0x000000090c097221 */ /* 0x004fe20000000000 */
[----:B------:R-:W-:Y:S06]  /*04b0*/  BAR.SYNC.DEFER_BLOCKING 0x0 ;  /* 0x0000000000007b1d */ /* 0x000fec0000010000 */
[----:B------:R-:W-:Y:S02]  /*04c0*/  @!P1 STS [R10+UR4], R9 ;  /* 0x000000090a009988 */ /* 0x000fe40008000804 */
[----:B------:R-:W-:Y:S06]  /*04d0*/  BAR.SYNC.DEFER_BLOCKING 0x0 ;  /* 0x0000000000007b1d */ /* 0x000fec0000010000 */
[----:B------:R-:W1:Y:S04]  /*04e0*/  @!P2 LDS R8, [R3] ;  /* 0x000000000308a984 */ /* 0x000e680000000800 */
[----:B-1----:R-:W1:Y:S02]  /*04f0*/  SHFL.BFLY PT, R5, R8, 0x4, 0x1f ;  /* 0x0c801f0008057f89 */ /* 0x002e6400000e0000 */
[----:B-1----:R-:W-:-:S02]  /*0500*/  FADD R13, R8, R5 ;  /* 0x00000005080d7221 */ /* 0x002fc40000000000 */
[----:B------:R-:W1:Y:S03]  /*0510*/  LDC.64 R8, c[0x0][0x220] ;  /* 0x00008800ff087b82 */ /* 0x000e660000000a00 */
[----:B------:R-:W2:Y:S01]  /*0520*/  SHFL.BFLY PT, R4, R13, 0x2, 0x1f ;  /* 0x0c401f000d047f89 */ /* 0x000ea200000e0000 */
[----:B-1----:R-:W-:-:S04]  /*0530*/  IMAD.WIDE R8, R0, 0x4, R8 ;  /* 0x0000000400087825 */ /* 0x002fc800078e0208 */
[----:B--2---:R-:W-:-:S05]  /*0540*/  FADD R14, R13, R4 ;  /* 0x000000040d0e7221 */ /* 0x004fca0000000000 */
[----:B------:R-:W1:Y:S02]  /*0550*/  SHFL.BFLY PT, R5, R14, 0x1, 0x1f ;  /* 0x0c201f000e057f89 */ /* 0x000e6400000e0000 */
[----:B-1----:R-:W-:Y:S02]  /*0560*/  FADD R12, R14, R5 ;  /* 0x000000050e0c7221 */ /* 0x002fe40000000000 */
[----:B------:R-:W1:Y:S03]  /*0570*/  LDC.64 R4, c[0x0][0x228] ;  /* 0x00008a00ff047b82 */ /* 0x000e660000000a00 */
[----:B------:R-:W-:Y:S05]  /*0580*/  @P0 STS [R3], R12 ;  /* 0x0000000c03000388 */ /* 0x000fea0000000800 */
[----:B------:R-:W-:Y:S01]  /*0590*/  BAR.SYNC.DEFER_BLOCKING 0x0 ;  /* 0x0000000000007b1d */ /* 0x000fe20000010000 */
[----:B------:R-:W-:Y:S01]  /*05a0*/  LOP3.LUT P0, RZ, R11, 0xff, RZ, 0xc0, !PT ;  /* 0x000000ff0bff7812 */ /* 0x000fe2000780c0ff */
[----:B-1----:R-:W-:-:S04]  /*05b0*/  IMAD.WIDE R4, R0, 0x4, R4 ;  /* 0x0000000400047825 */ /* 0x002fc800078e0204 */
[----:B------:R-:W1:Y:S02]  /*05c0*/  LDS R10, [UR4] ;  /* 0x00000004ff0a7984 */ /* 0x000e640008000800 */
[----:B-1----:R-:W-:-:S04]  /*05d0*/  FADD R13, RZ, R10 ;  /* 0x0000000aff0d7221 */ /* 0x002fc80000000000 */
[----:B------:R-:W-:-:S04]  /*05e0*/  FFMA R10, R13, R16, 9.9999997473787516356e-06 ;  /* 0x3727c5ac0d0a7423 */ /* 0x000fc80000000010 */
[----:B------:R-:W1:Y:S02]  /*05f0*/  MUFU.RSQ R15, R10 ;  /* 0x0000000a000f7308 */ /* 0x000e640000001400 */
[----:B-1----:R1:W-:Y:S04]  /*0600*/  @!P0 STG.E desc[UR6][R4.64], R15 ;  /* 0x0000000f04008986 */ /* 0x0023e8000c101906 */
[----:B------:R1:W-:Y:S01]  /*0610*/  @!P0 STG.E desc[UR6][R6.64], R2 ;  /* 0x0000000206008986 */ /* 0x0003e2000c101906 */
[----:B------:R-:W-:Y:S05]  /*0620*/  @P0 EXIT ;  /* 0x000000000000094d */ /* 0x000fea0003800000 */
[----:B------:R-:W-:Y:S01]  /*0630*/  STG.E desc[UR6][R8.64], R13 ;  /* 0x0000000d08007986 */ /* 0x000fe2000c101906 */
[----:B------:R-:W-:Y:S05]  /*0640*/  EXIT ;  /* 0x000000000000794d */ /* 0x000fea0003800000 */
.L_x_0:
[----:B------:R-:W-:-:S00]  /*0650*/  BRA `(.L_x_0) ;  /* 0xfffffffc00fc7947 */ /* 0x000fc0000383ffff */
[----:B------:R-:W-:-:S00]  /*0660*/  NOP ;  /* 0x0000000000007918 */ /* 0x000fc00000000000 */
        /* <DEDUP_REMOVED lines=9> */
.L_x_1:


//--------------------- .nv.global.init           --------------------------
	.section	.nv.global.init,"aw",@progbits
.nv.global.init:
	.type		_$_str,@object
	.size		_$_str,(.L_0 - _$_str)
_$_str:
        /*0000*/ 	.byte	0x5f, 0x5f, 0x43, 0x55, 0x44, 0x41, 0x5f, 0x46, 0x54, 0x5a, 0x00
.L_0:


//--------------------- .nv.shared.triton_per_fused_native_group_norm_16 --------------------------
	.section	.nv.shared.triton_per_fused_native_group_norm_16,"aw",@nobits
	.sectionflags	@""
	.align	16
	.zero		1024


//--------------------- .nv.constant0.triton_per_fused_native_group_norm_16 --------------------------
	.section	.nv.constant0.triton_per_fused_native_group_norm_16,"a",@progbits
	.sectionflags	@""
	.align	4
.nv.constant0.triton_per_fused_native_group_norm_16:
	.zero		568
